//
// Generated by NVIDIA NVVM Compiler
//
// Compiler Build ID: CL-36424714
// Cuda compilation tools, release 13.0, V13.0.88
// Based on NVVM 20.0.0
//

.version 9.0
.target sm_100
.address_size 64

	// .globl	_Z14findMaxElementIfEvPT_S1_ib
// _ZZ14findMaxElementIfEvPT_S1_ibE10warp_maxes has been demoted
// _ZZ14findMaxElementIlEvPT_S1_ibE10warp_maxes has been demoted

.visible .entry _Z14findMaxElementIfEvPT_S1_ib(
	.param .u64 .ptr .align 1 _Z14findMaxElementIfEvPT_S1_ib_param_0,
	.param .u64 .ptr .align 1 _Z14findMaxElementIfEvPT_S1_ib_param_1,
	.param .u32 _Z14findMaxElementIfEvPT_S1_ib_param_2,
	.param .u8 _Z14findMaxElementIfEvPT_S1_ib_param_3
)
{
	.reg .pred 	%p<20>;
	.reg .b16 	%rs<2>;
	.reg .b32 	%r<41>;
	.reg .b32 	%f<28>;
	.reg .b64 	%rd<13>;
	// demoted variable
	.shared .align 4 .b8 _ZZ14findMaxElementIfEvPT_S1_ibE10warp_maxes[128];
	ld.param.u64 	%rd6, [_Z14findMaxElementIfEvPT_S1_ib_param_0];
	ld.param.u64 	%rd7, [_Z14findMaxElementIfEvPT_S1_ib_param_1];
	ld.param.u32 	%r8, [_Z14findMaxElementIfEvPT_S1_ib_param_2];
	ld.param.s8 	%rs1, [_Z14findMaxElementIfEvPT_S1_ib_param_3];
	cvta.to.global.u64 	%rd1, %rd7;
	mov.u32 	%r9, %ctaid.x;
	mov.u32 	%r1, %ntid.x;
	mov.u32 	%r2, %tid.x;
	mad.lo.s32 	%r3, %r9, %r1, %r2;
	and.b32  	%r4, %r2, 31;
	setp.eq.s16 	%p1, %rs1, 0;
	selp.f32 	%f27, 0fDF000000, 0fFF800000, %p1;
	setp.ge.s32 	%p2, %r3, %r8;
	@%p2 bra 	$L__BB0_2;
	cvta.to.global.u64 	%rd8, %rd6;
	mul.wide.s32 	%rd9, %r3, 4;
	add.s64 	%rd10, %rd8, %rd9;
	ld.global.f32 	%f27, [%rd10];
$L__BB0_2:
	mov.b32 	%r10, %f27;
	shfl.sync.down.b32	%r11|%p3, %r10, 16, 31, -1;
	mov.b32 	%f6, %r11;
	max.f32 	%f7, %f27, %f6;
	mov.b32 	%r12, %f7;
	shfl.sync.down.b32	%r13|%p4, %r12, 8, 31, -1;
	mov.b32 	%f8, %r13;
	max.f32 	%f9, %f7, %f8;
	mov.b32 	%r14, %f9;
	shfl.sync.down.b32	%r15|%p5, %r14, 4, 31, -1;
	mov.b32 	%f10, %r15;
	max.f32 	%f11, %f9, %f10;
	mov.b32 	%r16, %f11;
	shfl.sync.down.b32	%r17|%p6, %r16, 2, 31, -1;
	mov.b32 	%f12, %r17;
	max.f32 	%f13, %f11, %f12;
	mov.b32 	%r18, %f13;
	shfl.sync.down.b32	%r19|%p7, %r18, 1, 31, -1;
	mov.b32 	%f14, %r19;
	max.f32 	%f4, %f13, %f14;
	setp.ne.s32 	%p8, %r4, 0;
	@%p8 bra 	$L__BB0_4;
	shr.u32 	%r20, %r2, 3;
	and.b32  	%r21, %r20, 124;
	mov.u32 	%r22, _ZZ14findMaxElementIfEvPT_S1_ibE10warp_maxes;
	add.s32 	%r23, %r22, %r21;
	st.shared.f32 	[%r23], %f4;
$L__BB0_4:
	bar.sync 	0;
	setp.gt.u32 	%p9, %r2, 31;
	@%p9 bra 	$L__BB0_12;
	add.s32 	%r24, %r1, 31;
	shr.u32 	%r25, %r24, 5;
	setp.ge.u32 	%p10, %r4, %r25;
	@%p10 bra 	$L__BB0_12;
	setp.ne.s32 	%p11, %r4, 0;
	shl.b32 	%r26, %r4, 2;
	mov.u32 	%r27, _ZZ14findMaxElementIfEvPT_S1_ibE10warp_maxes;
	add.s32 	%r28, %r27, %r26;
	ld.shared.f32 	%f15, [%r28];
	mov.b32 	%r29, %f15;
	shfl.sync.down.b32	%r30|%p12, %r29, 16, 31, -1;
	mov.b32 	%f16, %r30;
	max.f32 	%f17, %f15, %f16;
	mov.b32 	%r31, %f17;
	shfl.sync.down.b32	%r32|%p13, %r31, 8, 31, -1;
	mov.b32 	%f18, %r32;
	max.f32 	%f19, %f17, %f18;
	mov.b32 	%r33, %f19;
	shfl.sync.down.b32	%r34|%p14, %r33, 4, 31, -1;
	mov.b32 	%f20, %r34;
	max.f32 	%f21, %f19, %f20;
	mov.b32 	%r35, %f21;
	shfl.sync.down.b32	%r36|%p15, %r35, 2, 31, -1;
	mov.b32 	%f22, %r36;
	max.f32 	%f23, %f21, %f22;
	mov.b32 	%r37, %f23;
	shfl.sync.down.b32	%r38|%p16, %r37, 1, 31, -1;
	mov.b32 	%f24, %r38;
	max.f32 	%f5, %f23, %f24;
	@%p11 bra 	$L__BB0_12;
	setp.eq.s16 	%p17, %rs1, 0;
	@%p17 bra 	$L__BB0_10;
	ld.global.u32 	%r40, [%rd1];
$L__BB0_9:
	mov.b32 	%f25, %r40;
	max.f32 	%f26, %f5, %f25;
	mov.b32 	%r39, %f26;
	atom.relaxed.global.cas.b32 	%r7, [%rd1], %r40, %r39;
	setp.eq.s32 	%p18, %r40, %r7;
	mov.u32 	%r40, %r7;
	@%p18 bra 	$L__BB0_12;
	bra.uni 	$L__BB0_9;
$L__BB0_10:
	cvt.rzi.s64.f32 	%rd2, %f5;
	ld.global.u64 	%rd12, [%rd1];
$L__BB0_11:
	max.s64 	%rd11, %rd2, %rd12;
	atom.relaxed.global.cas.b64 	%rd5, [%rd1], %rd12, %rd11;
	setp.ne.s64 	%p19, %rd12, %rd5;
	mov.u64 	%rd12, %rd5;
	@%p19 bra 	$L__BB0_11;
$L__BB0_12:
	ret;

}
	// .globl	_Z14findMaxElementIlEvPT_S1_ib
.visible .entry _Z14findMaxElementIlEvPT_S1_ib(
	.param .u64 .ptr .align 1 _Z14findMaxElementIlEvPT_S1_ib_param_0,
	.param .u64 .ptr .align 1 _Z14findMaxElementIlEvPT_S1_ib_param_1,
	.param .u32 _Z14findMaxElementIlEvPT_S1_ib_param_2,
	.param .u8 _Z14findMaxElementIlEvPT_S1_ib_param_3
)
{
	.reg .pred 	%p<40>;
	.reg .b16 	%rs<2>;
	.reg .b32 	%r<61>;
	.reg .b32 	%f<35>;
	.reg .b64 	%rd<87>;
	// demoted variable
	.shared .align 8 .b8 _ZZ14findMaxElementIlEvPT_S1_ibE10warp_maxes[256];
	ld.param.u64 	%rd49, [_Z14findMaxElementIlEvPT_S1_ib_param_0];
	ld.param.u64 	%rd50, [_Z14findMaxElementIlEvPT_S1_ib_param_1];
	ld.param.u32 	%r8, [_Z14findMaxElementIlEvPT_S1_ib_param_2];
	ld.param.s8 	%rs1, [_Z14findMaxElementIlEvPT_S1_ib_param_3];
	cvta.to.global.u64 	%rd1, %rd50;
	mov.u32 	%r9, %ctaid.x;
	mov.u32 	%r1, %ntid.x;
	mov.u32 	%r2, %tid.x;
	mad.lo.s32 	%r3, %r9, %r1, %r2;
	and.b32  	%r4, %r2, 31;
	setp.eq.s16 	%p1, %rs1, 0;
	selp.f32 	%f2, 0fDF000000, 0fFF800000, %p1;
	cvt.rzi.s64.f32 	%rd75, %f2;
	setp.ge.s32 	%p2, %r3, %r8;
	@%p2 bra 	$L__BB1_2;
	cvta.to.global.u64 	%rd51, %rd49;
	mul.wide.s32 	%rd52, %r3, 8;
	add.s64 	%rd53, %rd51, %rd52;
	ld.global.u64 	%rd75, [%rd53];
$L__BB1_2:
	setp.eq.s16 	%p3, %rs1, 0;
	// begin inline asm
	mov.b64 {%r10,%r11}, %rd75;
	// end inline asm
	shfl.sync.down.b32	%r13|%p4, %r11, 16, 31, -1;
	shfl.sync.down.b32	%r12|%p5, %r10, 16, 31, -1;
	// begin inline asm
	mov.b64 %rd55, {%r12,%r13};
	// end inline asm
	@%p3 bra 	$L__BB1_4;
	cvt.rn.f32.s64 	%f3, %rd75;
	cvt.rn.f32.s64 	%f4, %rd55;
	max.f32 	%f5, %f3, %f4;
	cvt.rzi.s64.f32 	%rd76, %f5;
	bra.uni 	$L__BB1_5;
$L__BB1_4:
	max.s64 	%rd76, %rd75, %rd55;
$L__BB1_5:
	setp.eq.s16 	%p6, %rs1, 0;
	// begin inline asm
	mov.b64 {%r14,%r15}, %rd76;
	// end inline asm
	shfl.sync.down.b32	%r17|%p7, %r15, 8, 31, -1;
	shfl.sync.down.b32	%r16|%p8, %r14, 8, 31, -1;
	// begin inline asm
	mov.b64 %rd57, {%r16,%r17};
	// end inline asm
	@%p6 bra 	$L__BB1_7;
	cvt.rn.f32.s64 	%f6, %rd76;
	cvt.rn.f32.s64 	%f7, %rd57;
	max.f32 	%f8, %f6, %f7;
	cvt.rzi.s64.f32 	%rd77, %f8;
	bra.uni 	$L__BB1_8;
$L__BB1_7:
	max.s64 	%rd77, %rd76, %rd57;
$L__BB1_8:
	setp.eq.s16 	%p9, %rs1, 0;
	// begin inline asm
	mov.b64 {%r18,%r19}, %rd77;
	// end inline asm
	shfl.sync.down.b32	%r21|%p10, %r19, 4, 31, -1;
	shfl.sync.down.b32	%r20|%p11, %r18, 4, 31, -1;
	// begin inline asm
	mov.b64 %rd59, {%r20,%r21};
	// end inline asm
	@%p9 bra 	$L__BB1_10;
	cvt.rn.f32.s64 	%f9, %rd77;
	cvt.rn.f32.s64 	%f10, %rd59;
	max.f32 	%f11, %f9, %f10;
	cvt.rzi.s64.f32 	%rd78, %f11;
	bra.uni 	$L__BB1_11;
$L__BB1_10:
	max.s64 	%rd78, %rd77, %rd59;
$L__BB1_11:
	setp.eq.s16 	%p12, %rs1, 0;
	// begin inline asm
	mov.b64 {%r22,%r23}, %rd78;
	// end inline asm
	shfl.sync.down.b32	%r25|%p13, %r23, 2, 31, -1;
	shfl.sync.down.b32	%r24|%p14, %r22, 2, 31, -1;
	// begin inline asm
	mov.b64 %rd61, {%r24,%r25};
	// end inline asm
	@%p12 bra 	$L__BB1_13;
	cvt.rn.f32.s64 	%f12, %rd78;
	cvt.rn.f32.s64 	%f13, %rd61;
	max.f32 	%f14, %f12, %f13;
	cvt.rzi.s64.f32 	%rd79, %f14;
	bra.uni 	$L__BB1_14;
$L__BB1_13:
	max.s64 	%rd79, %rd78, %rd61;
$L__BB1_14:
	setp.eq.s16 	%p15, %rs1, 0;
	// begin inline asm
	mov.b64 {%r26,%r27}, %rd79;
	// end inline asm
	shfl.sync.down.b32	%r29|%p16, %r27, 1, 31, -1;
	shfl.sync.down.b32	%r28|%p17, %r26, 1, 31, -1;
	// begin inline asm
	mov.b64 %rd63, {%r28,%r29};
	// end inline asm
	@%p15 bra 	$L__BB1_16;
	cvt.rn.f32.s64 	%f15, %rd79;
	cvt.rn.f32.s64 	%f16, %rd63;
	max.f32 	%f17, %f15, %f16;
	cvt.rzi.s64.f32 	%rd80, %f17;
	bra.uni 	$L__BB1_17;
$L__BB1_16:
	max.s64 	%rd80, %rd79, %rd63;
$L__BB1_17:
	setp.ne.s32 	%p18, %r4, 0;
	@%p18 bra 	$L__BB1_19;
	shr.u32 	%r30, %r2, 2;
	and.b32  	%r31, %r30, 248;
	mov.u32 	%r32, _ZZ14findMaxElementIlEvPT_S1_ibE10warp_maxes;
	add.s32 	%r33, %r32, %r31;
	st.shared.u64 	[%r33], %rd80;
$L__BB1_19:
	bar.sync 	0;
	setp.gt.u32 	%p19, %r2, 31;
	@%p19 bra 	$L__BB1_42;
	add.s32 	%r34, %r1, 31;
	shr.u32 	%r35, %r34, 5;
	setp.ge.u32 	%p20, %r4, %r35;
	@%p20 bra 	$L__BB1_42;
	setp.eq.s16 	%p21, %rs1, 0;
	shl.b32 	%r40, %r4, 3;
	mov.u32 	%r41, _ZZ14findMaxElementIlEvPT_S1_ibE10warp_maxes;
	add.s32 	%r42, %r41, %r40;
	ld.shared.u64 	%rd25, [%r42];
	// begin inline asm
	mov.b64 {%r36,%r37}, %rd25;
	// end inline asm
	shfl.sync.down.b32	%r39|%p22, %r37, 16, 31, -1;
	shfl.sync.down.b32	%r38|%p23, %r36, 16, 31, -1;
	// begin inline asm
	mov.b64 %rd65, {%r38,%r39};
	// end inline asm
	@%p21 bra 	$L__BB1_23;
	cvt.rn.f32.s64 	%f18, %rd25;
	cvt.rn.f32.s64 	%f19, %rd65;
	max.f32 	%f20, %f18, %f19;
	cvt.rzi.s64.f32 	%rd81, %f20;
	bra.uni 	$L__BB1_24;
$L__BB1_23:
	max.s64 	%rd81, %rd25, %rd65;
$L__BB1_24:
	setp.eq.s16 	%p24, %rs1, 0;
	// begin inline asm
	mov.b64 {%r43,%r44}, %rd81;
	// end inline asm
	shfl.sync.down.b32	%r46|%p25, %r44, 8, 31, -1;
	shfl.sync.down.b32	%r45|%p26, %r43, 8, 31, -1;
	// begin inline asm
	mov.b64 %rd67, {%r45,%r46};
	// end inline asm
	@%p24 bra 	$L__BB1_26;
	cvt.rn.f32.s64 	%f21, %rd81;
	cvt.rn.f32.s64 	%f22, %rd67;
	max.f32 	%f23, %f21, %f22;
	cvt.rzi.s64.f32 	%rd82, %f23;
	bra.uni 	$L__BB1_27;
$L__BB1_26:
	max.s64 	%rd82, %rd81, %rd67;
$L__BB1_27:
	setp.eq.s16 	%p27, %rs1, 0;
	// begin inline asm
	mov.b64 {%r47,%r48}, %rd82;
	// end inline asm
	shfl.sync.down.b32	%r50|%p28, %r48, 4, 31, -1;
	shfl.sync.down.b32	%r49|%p29, %r47, 4, 31, -1;
	// begin inline asm
	mov.b64 %rd69, {%r49,%r50};
	// end inline asm
	@%p27 bra 	$L__BB1_29;
	cvt.rn.f32.s64 	%f24, %rd82;
	cvt.rn.f32.s64 	%f25, %rd69;
	max.f32 	%f26, %f24, %f25;
	cvt.rzi.s64.f32 	%rd83, %f26;
	bra.uni 	$L__BB1_30;
$L__BB1_29:
	max.s64 	%rd83, %rd82, %rd69;
$L__BB1_30:
	setp.eq.s16 	%p30, %rs1, 0;
	// begin inline asm
	mov.b64 {%r51,%r52}, %rd83;
	// end inline asm
	shfl.sync.down.b32	%r54|%p31, %r52, 2, 31, -1;
	shfl.sync.down.b32	%r53|%p32, %r51, 2, 31, -1;
	// begin inline asm
	mov.b64 %rd71, {%r53,%r54};
	// end inline asm
	@%p30 bra 	$L__BB1_32;
	cvt.rn.f32.s64 	%f27, %rd83;
	cvt.rn.f32.s64 	%f28, %rd71;
	max.f32 	%f29, %f27, %f28;
	cvt.rzi.s64.f32 	%rd84, %f29;
	bra.uni 	$L__BB1_33;
$L__BB1_32:
	max.s64 	%rd84, %rd83, %rd71;
$L__BB1_33:
	setp.eq.s16 	%p33, %rs1, 0;
	// begin inline asm
	mov.b64 {%r55,%r56}, %rd84;
	// end inline asm
	shfl.sync.down.b32	%r58|%p34, %r56, 1, 31, -1;
	shfl.sync.down.b32	%r57|%p35, %r55, 1, 31, -1;
	// begin inline asm
	mov.b64 %rd73, {%r57,%r58};
	// end inline asm
	@%p33 bra 	$L__BB1_35;
	cvt.rn.f32.s64 	%f30, %rd84;
	cvt.rn.f32.s64 	%f31, %rd73;
	max.f32 	%f32, %f30, %f31;
	cvt.rzi.s64.f32 	%rd85, %f32;
	bra.uni 	$L__BB1_36;
$L__BB1_35:
	max.s64 	%rd85, %rd84, %rd73;
$L__BB1_36:
	setp.ne.s32 	%p36, %r4, 0;
	@%p36 bra 	$L__BB1_42;
	setp.eq.s16 	%p37, %rs1, 0;
	@%p37 bra 	$L__BB1_40;
	cvt.rn.f32.s64 	%f1, %rd85;
	ld.global.u32 	%r60, [%rd1];
$L__BB1_39:
	mov.b32 	%f33, %r60;
	max.f32 	%f34, %f1, %f33;
	mov.b32 	%r59, %f34;
	atom.relaxed.global.cas.b32 	%r7, [%rd1], %r60, %r59;
	setp.eq.s32 	%p38, %r60, %r7;
	mov.u32 	%r60, %r7;
	@%p38 bra 	$L__BB1_42;
	bra.uni 	$L__BB1_39;
$L__BB1_40:
	ld.global.u64 	%rd86, [%rd1];
$L__BB1_41:
	max.s64 	%rd74, %rd85, %rd86;
	atom.relaxed.global.cas.b64 	%rd48, [%rd1], %rd86, %rd74;
	setp.ne.s64 	%p39, %rd86, %rd48;
	mov.u64 	%rd86, %rd48;
	@%p39 bra 	$L__BB1_41;
$L__BB1_42:
	ret;

}


// ===== COMPILED SASS (sm_100) =====

	.target	sm_100

	.elftype	@"ET_EXEC"


//--------------------- .note.nv.tkinfo           --------------------------
	.section	.note.nv.tkinfo,"",@"SHT_NOTE"
	.sectionflags	@"SHF_NOTE_NV_TKINFO"
	.tkinfo
        /*0018*/ 	.word	0x00000002
        /*0030*/ 	.string	""
        /*0030*/ 	.string	"ptxas"
        /*0030*/ 	.string	"Cuda compilation tools, release 13.0, V13.0.88"
        /*0030*/ 	.string	"Build cuda_13.0.r13.0/compiler.36424714_0"
        /*0030*/ 	.string	"-arch sm_100 -m 64 "



//--------------------- .note.nv.cuinfo           --------------------------
	.section	.note.nv.cuinfo,"",@"SHT_NOTE"
	.sectionflags	@"SHF_NOTE_NV_CUINFO"
        /*0018*/ 	.short	0x0002
        /*001a*/ 	.short	0x0064
        /*001c*/ 	.short	0x0082
	.zero		2


//--------------------- .nv.info                  --------------------------
	.section	.nv.info,"",@"SHT_CUDA_INFO"
	.align	4


	//----- nvinfo : EIATTR_REGCOUNT
	.align		4
        /*0000*/ 	.byte	0x04, 0x2f
        /*0002*/ 	.short	(.L_1 - .L_0)
	.align		4
.L_0:
        /*0004*/ 	.word	index@(_Z14findMaxElementIfEvPT_S1_ib)
        /*0008*/ 	.word	0x00000010


	//----- nvinfo : EIATTR_FRAME_SIZE
	.align		4
.L_1:
        /*000c*/ 	.byte	0x04, 0x11
        /*000e*/ 	.short	(.L_3 - .L_2)
	.align		4
.L_2:
        /*0010*/ 	.word	index@(_Z14findMaxElementIfEvPT_S1_ib)
        /*0014*/ 	.word	0x00000000


	//----- nvinfo : EIATTR_REGCOUNT
	.align		4
.L_3:
        /*0018*/ 	.byte	0x04, 0x2f
        /*001a*/ 	.short	(.L_5 - .L_4)
	.align		4
.L_4:
        /*001c*/ 	.word	index@(_Z14findMaxElementIlEvPT_S1_ib)
        /*0020*/ 	.word	0x00000016


	//----- nvinfo : EIATTR_FRAME_SIZE
	.align		4
.L_5:
        /*0024*/ 	.byte	0x04, 0x11
        /*0026*/ 	.short	(.L_7 - .L_6)
	.align		4
.L_6:
        /*0028*/ 	.word	index@(_Z14findMaxElementIlEvPT_S1_ib)
        /*002c*/ 	.word	0x00000000


	//----- nvinfo : EIATTR_MIN_STACK_SIZE
	.align		4
.L_7:
        /*0030*/ 	.byte	0x04, 0x12
        /*0032*/ 	.short	(.L_9 - .L_8)
	.align		4
.L_8:
        /*0034*/ 	.word	index@(_Z14findMaxElementIlEvPT_S1_ib)
        /*0038*/ 	.word	0x00000000


	//----- nvinfo : EIATTR_MIN_STACK_SIZE
	.align		4
.L_9:
        /*003c*/ 	.byte	0x04, 0x12
        /*003e*/ 	.short	(.L_11 - .L_10)
	.align		4
.L_10:
        /*0040*/ 	.word	index@(_Z14findMaxElementIfEvPT_S1_ib)
        /*0044*/ 	.word	0x00000000
.L_11:


//--------------------- .nv.compat                --------------------------
	.section	.nv.compat,"",@"SHT_CUDA_COMPAT_INFO"
	.align	4
        /*0000*/ 	.byte	0x02, 0x09, 0x00, 0x00, 0x02, 0x02, 0x01, 0x00, 0x02, 0x05, 0x05, 0x00, 0x03, 0x07, 0x01, 0x01
        /*0010*/ 	.byte	0x02, 0x03, 0x00, 0x00, 0x02, 0x06, 0x01, 0x00, 0x04, 0x0b, 0x08, 0x00, 0x09, 0x00, 0x00, 0x00
        /*0020*/ 	.byte	0x00, 0x00, 0x00, 0x00


//--------------------- .nv.info._Z14findMaxElementIlEvPT_S1_ib --------------------------
	.section	.nv.info._Z14findMaxElementIlEvPT_S1_ib,"",@"SHT_CUDA_INFO"
	.sectionflags	@""
	.align	4


	//----- nvinfo : EIATTR_CUDA_API_VERSION
	.align		4
        /*0000*/ 	.byte	0x04, 0x37
        /*0002*/ 	.short	(.L_13 - .L_12)
.L_12:
        /*0004*/ 	.word	0x00000082


	//----- nvinfo : EIATTR_KPARAM_INFO
	.align		4
.L_13:
        /*0008*/ 	.byte	0x04, 0x17
        /*000a*/ 	.short	(.L_15 - .L_14)
.L_14:
        /*000c*/ 	.word	0x00000000
        /*0010*/ 	.short	0x0003
        /*0012*/ 	.short	0x0014
        /*0014*/ 	.byte	0x00, 0xf0, 0x05, 0x00


	//----- nvinfo : EIATTR_KPARAM_INFO
	.align		4
.L_15:
        /*0018*/ 	.byte	0x04, 0x17
        /*001a*/ 	.short	(.L_17 - .L_16)
.L_16:
        /*001c*/ 	.word	0x00000000
        /*0020*/ 	.short	0x0002
        /*0022*/ 	.short	0x0010
        /*0024*/ 	.byte	0x00, 0xf0, 0x11, 0x00


	//----- nvinfo : EIATTR_KPARAM_INFO
	.align		4
.L_17:
        /*0028*/ 	.byte	0x04, 0x17
        /*002a*/ 	.short	(.L_19 - .L_18)
.L_18:
        /*002c*/ 	.word	0x00000000
        /*0030*/ 	.short	0x0001
        /*0032*/ 	.short	0x0008
        /*0034*/ 	.byte	0x00, 0xf5, 0x21, 0x00


	//----- nvinfo : EIATTR_KPARAM_INFO
	.align		4
.L_19:
        /*0038*/ 	.byte	0x04, 0x17
        /*003a*/ 	.short	(.L_21 - .L_20)
.L_20:
        /*003c*/ 	.word	0x00000000
        /*0040*/ 	.short	0x0000
        /*0042*/ 	.short	0x0000
        /*0044*/ 	.byte	0x00, 0xf5, 0x21, 0x00


	//----- nvinfo : EIATTR_SPARSE_MMA_MASK
	.align		4
.L_21:
        /*0048*/ 	.byte	0x03, 0x50
        /*004a*/ 	.short	0x0000


	//----- nvinfo : EIATTR_MAXREG_COUNT
	.align		4
        /*004c*/ 	.byte	0x03, 0x1b
        /*004e*/ 	.short	0x00ff


	//----- nvinfo : EIATTR_NUM_BARRIERS
	.align		4
        /*0050*/ 	.byte	0x02, 0x4c
        /*0052*/ 	.byte	0x01
	.zero		1


	//----- nvinfo : EIATTR_MERCURY_ISA_VERSION
	.align		4
        /*0054*/ 	.byte	0x03, 0x5f
        /*0056*/ 	.short	0x0101


	//----- nvinfo : EIATTR_COOP_GROUP_MASK_REGIDS
	.align		4
        /*0058*/ 	.byte	0x04, 0x29
        /*005a*/ 	.short	(.L_23 - .L_22)


	//   ....[0]....
.L_22:
        /*005c*/ 	.word	0xffffffff


	//   ....[1]....
        /*0060*/ 	.word	0xffffffff


	//   ....[2]....
        /*0064*/ 	.word	0xffffffff


	//   ....[3]....
        /*0068*/ 	.word	0xffffffff


	//   ....[4]....
        /*006c*/ 	.word	0xffffffff


	//   ....[5]....
        /*0070*/ 	.word	0xffffffff


	//   ....[6]....
        /*0074*/ 	.word	0xffffffff


	//   ....[7]....
        /*0078*/ 	.word	0xffffffff


	//   ....[8]....
        /*007c*/ 	.word	0xffffffff


	//   ....[9]....
        /*0080*/ 	.word	0xffffffff


	//   ....[10]....
        /*0084*/ 	.word	0xffffffff


	//   ....[11]....
        /*0088*/ 	.word	0xffffffff


	//   ....[12]....
        /*008c*/ 	.word	0xffffffff


	//   ....[13]....
        /*0090*/ 	.word	0xffffffff


	//   ....[14]....
        /*0094*/ 	.word	0xffffffff


	//   ....[15]....
        /*0098*/ 	.word	0xffffffff


	//   ....[16]....
        /*009c*/ 	.word	0xffffffff


	//   ....[17]....
        /*00a0*/ 	.word	0xffffffff


	//   ....[18]....
        /*00a4*/ 	.word	0xffffffff


	//   ....[19]....
        /*00a8*/ 	.word	0xffffffff


	//----- nvinfo : EIATTR_COOP_GROUP_INSTR_OFFSETS
	.align		4
.L_23:
        /*00ac*/ 	.byte	0x04, 0x28
        /*00ae*/ 	.short	(.L_25 - .L_24)


	//   ....[0]....
.L_24:
        /*00b0*/ 	.word	0x00000120


	//   ....[1]....
        /*00b4*/ 	.word	0x00000140


	//   ....[2]....
        /*00b8*/ 	.word	0x000001e0


	//   ....[3]....
        /*00bc*/ 	.word	0x00000200


	//   ....[4]....
        /*00c0*/ 	.word	0x000002a0


	//   ....[5]....
        /*00c4*/ 	.word	0x000002d0


	//   ....[6]....
        /*00c8*/ 	.word	0x00000390


	//   ....[7]....
        /*00cc*/ 	.word	0x000003c0


	//   ....[8]....
        /*00d0*/ 	.word	0x00000490


	//   ....[9]....
        /*00d4*/ 	.word	0x000004c0


	//   ....[10]....
        /*00d8*/ 	.word	0x00000680


	//   ....[11]....
        /*00dc*/ 	.word	0x000006a0


	//   ....[12]....
        /*00e0*/ 	.word	0x00000740


	//   ....[13]....
        /*00e4*/ 	.word	0x00000770


	//   ....[14]....
        /*00e8*/ 	.word	0x00000820


	//   ....[15]....
        /*00ec*/ 	.word	0x00000850


	//   ....[16]....
        /*00f0*/ 	.word	0x00000900


	//   ....[17]....
        /*00f4*/ 	.word	0x00000930


	//   ....[18]....
        /*00f8*/ 	.word	0x000009e0


	//   ....[19]....
        /*00fc*/ 	.word	0x00000a10


	//----- nvinfo : EIATTR_VRC_CTA_INIT_COUNT
	.align		4
.L_25:
        /*0100*/ 	.byte	0x02, 0x4a
	.zero		1
	.zero		1


	//----- nvinfo : EIATTR_EXIT_INSTR_OFFSETS
	.align		4
        /*0104*/ 	.byte	0x04, 0x1c
        /*0106*/ 	.short	(.L_27 - .L_26)


	//   ....[0]....
.L_26:
        /*0108*/ 	.word	0x000005e0


	//   ....[1]....
        /*010c*/ 	.word	0x00000620


	//   ....[2]....
        /*0110*/ 	.word	0x00000aa0


	//   ....[3]....
        /*0114*/ 	.word	0x00000b60


	//   ....[4]....
        /*0118*/ 	.word	0x00000c80


	//----- nvinfo : EIATTR_CRS_STACK_SIZE
	.align		4
.L_27:
        /*011c*/ 	.byte	0x04, 0x1e
        /*011e*/ 	.short	(.L_29 - .L_28)
.L_28:
        /*0120*/ 	.word	0x00000000


	//----- nvinfo : EIATTR_CBANK_PARAM_SIZE
	.align		4
.L_29:
        /*0124*/ 	.byte	0x03, 0x19
        /*0126*/ 	.short	0x0015


	//----- nvinfo : EIATTR_PARAM_CBANK
	.align		4
        /*0128*/ 	.byte	0x04, 0x0a
        /*012a*/ 	.short	(.L_31 - .L_30)
	.align		4
.L_30:
        /*012c*/ 	.word	index@(.nv.constant0._Z14findMaxElementIlEvPT_S1_ib)
        /*0130*/ 	.short	0x0380
        /*0132*/ 	.short	0x0015


	//----- nvinfo : EIATTR_SW_WAR
	.align		4
.L_31:
        /*0134*/ 	.byte	0x04, 0x36
        /*0136*/ 	.short	(.L_33 - .L_32)
.L_32:
        /*0138*/ 	.word	0x00000008
.L_33:


//--------------------- .nv.info._Z14findMaxElementIfEvPT_S1_ib --------------------------
	.section	.nv.info._Z14findMaxElementIfEvPT_S1_ib,"",@"SHT_CUDA_INFO"
	.sectionflags	@""
	.align	4


	//----- nvinfo : EIATTR_CUDA_API_VERSION
	.align		4
        /*0000*/ 	.byte	0x04, 0x37
        /*0002*/ 	.short	(.L_35 - .L_34)
.L_34:
        /*0004*/ 	.word	0x00000082


	//----- nvinfo : EIATTR_KPARAM_INFO
	.align		4
.L_35:
        /*0008*/ 	.byte	0x04, 0x17
        /*000a*/ 	.short	(.L_37 - .L_36)
.L_36:
        /*000c*/ 	.word	0x00000000
        /*0010*/ 	.short	0x0003
        /*0012*/ 	.short	0x0014
        /*0014*/ 	.byte	0x00, 0xf0, 0x05, 0x00


	//----- nvinfo : EIATTR_KPARAM_INFO
	.align		4
.L_37:
        /*0018*/ 	.byte	0x04, 0x17
        /*001a*/ 	.short	(.L_39 - .L_38)
.L_38:
        /*001c*/ 	.word	0x00000000
        /*0020*/ 	.short	0x0002
        /*0022*/ 	.short	0x0010
        /*0024*/ 	.byte	0x00, 0xf0, 0x11, 0x00


	//----- nvinfo : EIATTR_KPARAM_INFO
	.align		4
.L_39:
        /*0028*/ 	.byte	0x04, 0x17
        /*002a*/ 	.short	(.L_41 - .L_40)
.L_40:
        /*002c*/ 	.word	0x00000000
        /*0030*/ 	.short	0x0001
        /*0032*/ 	.short	0x0008
        /*0034*/ 	.byte	0x00, 0xf5, 0x21, 0x00


	//----- nvinfo : EIATTR_KPARAM_INFO
	.align		4
.L_41:
        /*0038*/ 	.byte	0x04, 0x17
        /*003a*/ 	.short	(.L_43 - .L_42)
.L_42:
        /*003c*/ 	.word	0x00000000
        /*0040*/ 	.short	0x0000
        /*0042*/ 	.short	0x0000
        /*0044*/ 	.byte	0x00, 0xf5, 0x21, 0x00


	//----- nvinfo : EIATTR_SPARSE_MMA_MASK
	.align		4
.L_43:
        /*0048*/ 	.byte	0x03, 0x50
        /*004a*/ 	.short	0x0000


	//----- nvinfo : EIATTR_MAXREG_COUNT
	.align		4
        /*004c*/ 	.byte	0x03, 0x1b
        /*004e*/ 	.short	0x00ff


	//----- nvinfo : EIATTR_NUM_BARRIERS
	.align		4
        /*0050*/ 	.byte	0x02, 0x4c
        /*0052*/ 	.byte	0x01
	.zero		1


	//----- nvinfo : EIATTR_MERCURY_ISA_VERSION
	.align		4
        /*0054*/ 	.byte	0x03, 0x5f
        /*0056*/ 	.short	0x0101


	//----- nvinfo : EIATTR_COOP_GROUP_MASK_REGIDS
	.align		4
        /*0058*/ 	.byte	0x04, 0x29
        /*005a*/ 	.short	(.L_45 - .L_44)


	//   ....[0]....
.L_44:
        /*005c*/ 	.word	0xffffffff


	//   ....[1]....
        /*0060*/ 	.word	0xffffffff


	//   ....[2]....
        /*0064*/ 	.word	0xffffffff


	//   ....[3]....
        /*0068*/ 	.word	0xffffffff


	//   ....[4]....
        /*006c*/ 	.word	0xffffffff


	//   ....[5]....
        /*0070*/ 	.word	0xffffffff


	//   ....[6]....
        /*0074*/ 	.word	0xffffffff


	//   ....[7]....
        /*0078*/ 	.word	0xffffffff


	//   ....[8]....
        /*007c*/ 	.word	0xffffffff


	//   ....[9]....
        /*0080*/ 	.word	0xffffffff


	//----- nvinfo : EIATTR_COOP_GROUP_INSTR_OFFSETS
	.align		4
.L_45:
        /*0084*/ 	.byte	0x04, 0x28
        /*0086*/ 	.short	(.L_47 - .L_46)


	//   ....[0]....
.L_46:
        /*0088*/ 	.word	0x00000110


	//   ....[1]....
        /*008c*/ 	.word	0x00000130


	//   ....[2]....
        /*0090*/ 	.word	0x00000160


	//   ....[3]....
        /*0094*/ 	.word	0x000001d0


	//   ....[4]....
        /*0098*/ 	.word	0x00000210


	//   ....[5]....
        /*009c*/ 	.word	0x000002f0


	//   ....[6]....
        /*00a0*/ 	.word	0x00000310


	//   ....[7]....
        /*00a4*/ 	.word	0x00000330


	//   ....[8]....
        /*00a8*/ 	.word	0x00000350


	//   ....[9]....
        /*00ac*/ 	.word	0x00000370


	//----- nvinfo : EIATTR_VRC_CTA_INIT_COUNT
	.align		4
.L_47:
        /*00b0*/ 	.byte	0x02, 0x4a
	.zero		1
	.zero		1


	//----- nvinfo : EIATTR_EXIT_INSTR_OFFSETS
	.align		4
        /*00b4*/ 	.byte	0x04, 0x1c
        /*00b6*/ 	.short	(.L_49 - .L_48)


	//   ....[0]....
.L_48:
        /*00b8*/ 	.word	0x00000250


	//   ....[1]....
        /*00bc*/ 	.word	0x00000290


	//   ....[2]....
        /*00c0*/ 	.word	0x00000380


	//   ....[3]....
        /*00c4*/ 	.word	0x00000400


	//   ....[4]....
        /*00c8*/ 	.word	0x00000530


	//----- nvinfo : EIATTR_CRS_STACK_SIZE
	.align		4
.L_49:
        /*00cc*/ 	.byte	0x04, 0x1e
        /*00ce*/ 	.short	(.L_51 - .L_50)
.L_50:
        /*00d0*/ 	.word	0x00000000


	//----- nvinfo : EIATTR_CBANK_PARAM_SIZE
	.align		4
.L_51:
        /*00d4*/ 	.byte	0x03, 0x19
        /*00d6*/ 	.short	0x0015


	//----- nvinfo : EIATTR_PARAM_CBANK
	.align		4
        /*00d8*/ 	.byte	0x04, 0x0a
        /*00da*/ 	.short	(.L_53 - .L_52)
	.align		4
.L_52:
        /*00dc*/ 	.word	index@(.nv.constant0._Z14findMaxElementIfEvPT_S1_ib)
        /*00e0*/ 	.short	0x0380
        /*00e2*/ 	.short	0x0015


	//----- nvinfo : EIATTR_SW_WAR
	.align		4
.L_53:
        /*00e4*/ 	.byte	0x04, 0x36
        /*00e6*/ 	.short	(.L_55 - .L_54)
.L_54:
        /*00e8*/ 	.word	0x00000008
.L_55:


//--------------------- .nv.callgraph             --------------------------
	.section	.nv.callgraph,"",@"SHT_CUDA_CALLGRAPH"
	.align	4
	.sectionentsize	8
	.align		4
        /*0000*/ 	.word	0x00000000
	.align		4
        /*0004*/ 	.word	0xffffffff
	.align		4
        /*0008*/ 	.word	0x00000000
	.align		4
        /*000c*/ 	.word	0xfffffffe
	.align		4
        /*0010*/ 	.word	0x00000000
	.align		4
        /*0014*/ 	.word	0xfffffffd
	.align		4
        /*0018*/ 	.word	0x00000000
	.align		4
        /*001c*/ 	.word	0xfffffffc


//--------------------- .text._Z14findMaxElementIlEvPT_S1_ib --------------------------
	.section	.text._Z14findMaxElementIlEvPT_S1_ib,"ax",@progbits
	.align	128
        .global         _Z14findMaxElementIlEvPT_S1_ib
        .type           _Z14findMaxElementIlEvPT_S1_ib,@function
        .size           _Z14findMaxElementIlEvPT_S1_ib,(.L_x_8 - _Z14findMaxElementIlEvPT_S1_ib)
        .other          _Z14findMaxElementIlEvPT_S1_ib,@"STO_CUDA_ENTRY STV_DEFAULT"
_Z14findMaxElementIlEvPT_S1_ib:
.text._Z14findMaxElementIlEvPT_S1_ib:
[----:B------:R-:W-:Y:S01]  /*0000*/  LDC R1, c[0x0][0x37c] ;  /* 0x0000df00ff017b82 */ /* 0x000fe20000000800 */
[----:B------:R-:W0:Y:S07]  /*0010*/  S2R R3, SR_TID.X ;  /* 0x0000000000037919 */ /* 0x000e2e0000002100 */
[----:B------:R-:W0:Y:S01]  /*0020*/  S2UR UR5, SR_CTAID.X ;  /* 0x00000000000579c3 */ /* 0x000e220000002500 */
[----:B------:R-:W1:Y:S01]  /*0030*/  LDCU UR6, c[0x0][0x390] ;  /* 0x00007200ff0677ac */ /* 0x000e620008000800 */
[----:B------:R-:W-:Y:S01]  /*0040*/  IMAD.MOV.U32 R2, RZ, RZ, 0x5f000000 ;  /* 0x5f000000ff027424 */ /* 0x000fe200078e00ff */
[----:B------:R-:W2:Y:S05]  /*0050*/  LDCU.U8 UR4, c[0x0][0x394] ;  /* 0x00007280ff0477ac */ /* 0x000eaa0008000000 */
[----:B------:R-:W0:Y:S01]  /*0060*/  LDC R0, c[0x0][0x360] ;  /* 0x0000d800ff007b82 */ /* 0x000e220000000800 */
[----:B--2---:R-:W-:-:S06]  /*0070*/  UPRMT UR4, UR4, 0x8880, URZ ;  /* 0x0000888004047896 */ /* 0x004fcc00080000ff */
[----:B------:R-:W-:Y:S01]  /*0080*/  ISETP.NE.AND P1, PT, RZ, UR4, PT ;  /* 0x00000004ff007c0c */ /* 0x000fe2000bf25270 */
[----:B0-----:R-:W-:-:S03]  /*0090*/  IMAD R9, R0, UR5, R3 ;  /* 0x0000000500097c24 */ /* 0x001fc6000f8e0203 */
[----:B------:R-:W-:Y:S02]  /*00a0*/  FSEL R2, -R2, -INF , !P1 ;  /* 0xff80000002027808 */ /* 0x000fe40004800100 */
[C---:B-1----:R-:W-:Y:S01]  /*00b0*/  ISETP.GE.AND P0, PT, R9.reuse, UR6, PT ;  /* 0x0000000609007c0c */ /* 0x042fe2000bf06270 */
[----:B------:R-:W0:Y:S01]  /*00c0*/  LDCU.64 UR6, c[0x0][0x358] ;  /* 0x00006b00ff0677ac */ /* 0x000e220008000a00 */
[----:B------:R-:W0:Y:S11]  /*00d0*/  F2I.S64.TRUNC R4, R2 ;  /* 0x0000000200047311 */ /* 0x000e36000020d900 */
[----:B------:R-:W1:Y:S02]  /*00e0*/  @!P0 LDC.64 R6, c[0x0][0x380] ;  /* 0x0000e000ff068b82 */ /* 0x000e640000000a00 */
[----:B-1----:R-:W-:-:S05]  /*00f0*/  @!P0 IMAD.WIDE R6, R9, 0x8, R6 ;  /* 0x0000000809068825 */ /* 0x002fca00078e0206 */
[----:B0-----:R-:W2:Y:S01]  /*0100*/  @!P0 LDG.E.64 R4, desc[UR6][R6.64] ;  /* 0x0000000606048981 */ /* 0x001ea2000c1e1b00 */
[----:B------:R-:W-:-:S03]  /*0110*/  ISETP.GT.U32.AND P3, PT, R3, 0x1f, PT ;  /* 0x0000001f0300780c */ /* 0x000fc60003f64070 */
[----:B--2---:R-:W-:Y:S01]  /*0120*/  SHFL.DOWN PT, R11, R5, 0x10, 0x1f ;  /* 0x0a001f00050b7f89 */ /* 0x004fe200000e0000 */
[----:B------:R-:W-:Y:S03]  /*0130*/  @P1 I2F.S64 R8, R4 ;  /* 0x0000000400081312 */ /* 0x000fe60000301400 */
[----:B------:R-:W0:Y:S05]  /*0140*/  SHFL.DOWN PT, R10, R4, 0x10, 0x1f ;  /* 0x0a001f00040a7f89 */ /* 0x000e2a00000e0000 */
[----:B0-----:R-:W0:Y:S01]  /*0150*/  @P1 I2F.S64 R9, R10 ;  /* 0x0000000a00091312 */ /* 0x001e220000301400 */
[----:B------:R-:W-:-:S04]  /*0160*/  @!P1 ISETP.GT.U32.AND P0, PT, R4, R10, PT ;  /* 0x0000000a0400920c */ /* 0x000fc80003f04070 */
[----:B------:R-:W-:Y:S02]  /*0170*/  @!P1 ISETP.GT.AND.EX P0, PT, R5, R11, PT, P0 ;  /* 0x0000000b0500920c */ /* 0x000fe40003f04300 */
[----:B0-----:R-:W-:-:S04]  /*0180*/  @P1 FMNMX R12, R8, R9, !PT ;  /* 0x00000009080c1209 */ /* 0x001fc80007800000 */
[----:B------:R-:W0:Y:S02]  /*0190*/  @P1 F2I.S64.TRUNC R8, R12 ;  /* 0x0000000c00081311 */ /* 0x000e24000020d900 */
[----:B0-----:R-:W-:Y:S01]  /*01a0*/  @P1 IMAD.MOV.U32 R7, RZ, RZ, R9 ;  /* 0x000000ffff071224 */ /* 0x001fe200078e0009 */
[----:B------:R-:W-:Y:S01]  /*01b0*/  @!P1 SEL R7, R5, R11, P0 ;  /* 0x0000000b05079207 */ /* 0x000fe20000000000 */
[----:B------:R-:W-:Y:S01]  /*01c0*/  @P1 IMAD.MOV.U32 R6, RZ, RZ, R8 ;  /* 0x000000ffff061224 */ /* 0x000fe200078e0008 */
[----:B------:R-:W-:-:S03]  /*01d0*/  @!P1 SEL R6, R4, R10, P0 ;  /* 0x0000000a04069207 */ /* 0x000fc60000000000 */
[----:B------:R-:W-:Y:S01]  /*01e0*/  SHFL.DOWN PT, R9, R7, 0x8, 0x1f ;  /* 0x09001f0007097f89 */ /* 0x000fe200000e0000 */
[----:B------:R-:W-:Y:S03]  /*01f0*/  @P1 I2F.S64 R2, R6 ;  /* 0x0000000600021312 */ /* 0x000fe60000301400 */
[----:B------:R-:W0:Y:S05]  /*0200*/  SHFL.DOWN PT, R8, R6, 0x8, 0x1f ;  /* 0x09001f0006087f89 */ /* 0x000e2a00000e0000 */
[----:B0-----:R-:W0:Y:S01]  /*0210*/  @P1 I2F.S64 R5, R8 ;  /* 0x0000000800051312 */ /* 0x001e220000301400 */
[----:B------:R-:W-:-:S04]  /*0220*/  @!P1 ISETP.GT.U32.AND P0, PT, R6, R8, PT ;  /* 0x000000080600920c */ /* 0x000fc80003f04070 */
[----:B------:R-:W-:Y:S02]  /*0230*/  @!P1 ISETP.GT.AND.EX P0, PT, R7, R9, PT, P0 ;  /* 0x000000090700920c */ /* 0x000fe40003f04300 */
[----:B0-----:R-:W-:-:S06]  /*0240*/  @P1 FMNMX R5, R2, R5, !PT ;  /* 0x0000000502051209 */ /* 0x001fcc0007800000 */
[----:B------:R-:W0:Y:S02]  /*0250*/  @P1 F2I.S64.TRUNC R4, R5 ;  /* 0x0000000500041311 */ /* 0x000e24000020d900 */
[----:B0-----:R-:W-:Y:S01]  /*0260*/  @P1 IMAD.MOV.U32 R15, RZ, RZ, R5 ;  /* 0x000000ffff0f1224 */ /* 0x001fe200078e0005 */
[----:B------:R-:W-:Y:S01]  /*0270*/  @!P1 SEL R15, R7, R9, P0 ;  /* 0x00000009070f9207 */ /* 0x000fe20000000000 */
[----:B------:R-:W-:Y:S01]  /*0280*/  @P1 IMAD.MOV.U32 R13, RZ, RZ, R4 ;  /* 0x000000ffff0d1224 */ /* 0x000fe200078e0004 */
[----:B------:R-:W-:-:S03]  /*0290*/  @!P1 SEL R13, R6, R8, P0 ;  /* 0x00000008060d9207 */ /* 0x000fc60000000000 */
[----:B------:R-:W-:Y:S01]  /*02a0*/  SHFL.DOWN PT, R11, R15, 0x4, 0x1f ;  /* 0x08801f000f0b7f89 */ /* 0x000fe200000e0000 */
[----:B------:R-:W-:Y:S02]  /*02b0*/  @P1 IMAD.MOV.U32 R7, RZ, RZ, R15 ;  /* 0x000000ffff071224 */ /* 0x000fe400078e000f */
[----:B------:R-:W-:Y:S01]  /*02c0*/  @P1 IMAD.MOV.U32 R6, RZ, RZ, R13 ;  /* 0x000000ffff061224 */ /* 0x000fe200078e000d */
[----:B------:R-:W0:Y:S03]  /*02d0*/  SHFL.DOWN PT, R10, R13, 0x4, 0x1f ;  /* 0x08801f000d0a7f89 */ /* 0x000e2600000e0000 */
[----:B------:R-:W-:Y:S08]  /*02e0*/  @P1 I2F.S64 R2, R6 ;  /* 0x0000000600021312 */ /* 0x000ff00000301400 */
        /* <DEDUP_REMOVED lines=8> */
[----:B------:R-:W-:Y:S02]  /*0370*/  @!P1 SEL R17, R13, R10, P0 ;  /* 0x0000000a0d119207 */ /* 0x000fe40000000000 */
[----:B------:R-:W-:Y:S01]  /*0380*/  LOP3.LUT R10, R3, 0x1f, RZ, 0xc0, !PT ;  /* 0x0000001f030a7812 */ /* 0x000fe200078ec0ff */
[----:B------:R-:W-:Y:S01]  /*0390*/  SHFL.DOWN PT, R9, R19, 0x2, 0x1f ;  /* 0x08401f0013097f89 */ /* 0x000fe200000e0000 */
[----:B------:R-:W-:Y:S02]  /*03a0*/  @P1 IMAD.MOV.U32 R7, RZ, RZ, R19 ;  /* 0x000000ffff071224 */ /* 0x000fe400078e0013 */
[----:B------:R-:W-:Y:S01]  /*03b0*/  @P1 IMAD.MOV.U32 R6, RZ, RZ, R17 ;  /* 0x000000ffff061224 */ /* 0x000fe200078e0011 */
[----:B------:R-:W0:Y:S01]  /*03c0*/  SHFL.DOWN PT, R8, R17, 0x2, 0x1f ;  /* 0x08401f0011087f89 */ /* 0x000e2200000e0000 */
[----:B------:R-:W-:-:S02]  /*03d0*/  ISETP.NE.AND P2, PT, R10, RZ, PT ;  /* 0x000000ff0a00720c */ /* 0x000fc40003f45270 */
[----:B------:R-:W-:Y:S11]  /*03e0*/  @P1 I2F.S64 R2, R6 ;  /* 0x0000000600021312 */ /* 0x000ff60000301400 */
[----:B------:R-:W1:Y:S01]  /*03f0*/  @!P2 S2R R11, SR_CgaCtaId ;  /* 0x00000000000ba919 */ /* 0x000e620000008800 */
        /* <DEDUP_REMOVED lines=17> */
[----:B0-----:R-:W-:Y:S02]  /*0510*/  @P1 FMNMX R7, R2, R7, !PT ;  /* 0x0000000702071209 */ /* 0x001fe40007800000 */
[----:B------:R-:W-:-:S04]  /*0520*/  @!P2 MOV R2, 0x400 ;  /* 0x000004000002a802 */ /* 0x000fc80000000f00 */
[----:B------:R-:W0:Y:S01]  /*0530*/  @P1 F2I.S64.TRUNC R6, R7 ;  /* 0x0000000700061311 */ /* 0x000e22000020d900 */
[----:B-1----:R-:W-:Y:S02]  /*0540*/  @!P2 LEA R11, R11, R2, 0x18 ;  /* 0x000000020b0ba211 */ /* 0x002fe400078ec0ff */
[----:B------:R-:W-:-:S04]  /*0550*/  @!P2 SHF.R.U32.HI R2, RZ, 0x2, R3 ;  /* 0x00000002ff02a819 */ /* 0x000fc80000011603 */
[----:B------:R-:W-:-:S05]  /*0560*/  @!P2 LOP3.LUT R2, R2, 0xf8, RZ, 0xc0, !PT ;  /* 0x000000f80202a812 */ /* 0x000fca00078ec0ff */
[----:B------:R-:W-:Y:S01]  /*0570*/  @!P2 IMAD.IADD R11, R2, 0x1, R11 ;  /* 0x00000001020ba824 */ /* 0x000fe200078e020b */
[----:B------:R-:W-:Y:S02]  /*0580*/  @!P1 SEL R6, R13, R4, P0 ;  /* 0x000000040d069207 */ /* 0x000fe40000000000 */
[----:B------:R-:W-:-:S03]  /*0590*/  @!P1 SEL R7, R15, R5, P0 ;  /* 0x000000050f079207 */ /* 0x000fc60000000000 */
[----:B0-----:R-:W-:Y:S02]  /*05a0*/  IMAD.MOV.U32 R2, RZ, RZ, R6 ;  /* 0x000000ffff027224 */ /* 0x001fe400078e0006 */
[----:B------:R-:W-:-:S05]  /*05b0*/  IMAD.MOV.U32 R3, RZ, RZ, R7 ;  /* 0x000000ffff037224 */ /* 0x000fca00078e0007 */
[----:B------:R0:W-:Y:S01]  /*05c0*/  @!P2 STS.64 [R11], R2 ;  /* 0x000000020b00a388 */ /* 0x0001e20000000a00 */
[----:B------:R-:W-:Y:S06]  /*05d0*/  BAR.SYNC.DEFER_BLOCKING 0x0 ;  /* 0x0000000000007b1d */ /* 0x000fec0000010000 */
[----:B------:R-:W-:Y:S05]  /*05e0*/  @P3 EXIT ;  /* 0x000000000000394d */ /* 0x000fea0003800000 */
[----:B------:R-:W-:-:S05]  /*05f0*/  VIADD R0, R0, 0x1f ;  /* 0x0000001f00007836 */ /* 0x000fca0000000000 */
[----:B0-----:R-:W-:-:S04]  /*0600*/  SHF.R.U32.HI R3, RZ, 0x5, R0 ;  /* 0x00000005ff037819 */ /* 0x001fc80000011600 */
[----:B------:R-:W-:-:S13]  /*0610*/  ISETP.GE.U32.AND P0, PT, R10, R3, PT ;  /* 0x000000030a00720c */ /* 0x000fda0003f06070 */
[----:B------:R-:W-:Y:S05]  /*0620*/  @P0 EXIT ;  /* 0x000000000000094d */ /* 0x000fea0003800000 */
[----:B------:R-:W0:Y:S01]  /*0630*/  S2UR UR5, SR_CgaCtaId ;  /* 0x00000000000579c3 */ /* 0x000e220000008800 */
[----:B------:R-:W-:Y:S02]  /*0640*/  UMOV UR4, 0x400 ;  /* 0x0000040000047882 */ /* 0x000fe40000000000 */
[----:B0-----:R-:W-:-:S06]  /*0650*/  ULEA UR4, UR5, UR4, 0x18 ;  /* 0x0000000405047291 */ /* 0x001fcc000f8ec0ff */
[----:B------:R-:W-:-:S06]  /*0660*/  LEA R2, R10, UR4, 0x3 ;  /* 0x000000040a027c11 */ /* 0x000fcc000f8e18ff */
[----:B------:R-:W0:Y:S04]  /*0670*/  LDS.64 R2, [R2] ;  /* 0x0000000002027984 */ /* 0x000e280000000a00 */
[----:B0-----:R-:W-:Y:S01]  /*0680*/  SHFL.DOWN PT, R5, R3, 0x10, 0x1f ;  /* 0x0a001f0003057f89 */ /* 0x001fe200000e0000 */
        /* <DEDUP_REMOVED lines=63> */
[----:B0-----:R-:W-:Y:S02]  /*0a80*/  @P1 IMAD.MOV.U32 R11, RZ, RZ, R2 ;  /* 0x000000ffff0b1224 */ /* 0x001fe400078e0002 */
[----:B------:R-:W-:Y:S01]  /*0a90*/  @P1 IMAD.MOV.U32 R13, RZ, RZ, R3 ;  /* 0x000000ffff0d1224 */ /* 0x000fe200078e0003 */
[----:B------:R-:W-:Y:S06]  /*0aa0*/  @P2 EXIT ;  /* 0x000000000000294d */ /* 0x000fec0003800000 */
[----:B------:R-:W-:Y:S02]  /*0ab0*/  @!P1 SEL R11, R15, R8, P0 ;  /* 0x000000080f0b9207 */ /* 0x000fe40000000000 */
[----:B------:R-:W-:Y:S01]  /*0ac0*/  @!P1 SEL R13, R17, R9, P0 ;  /* 0x00000009110d9207 */ /* 0x000fe20000000000 */
[----:B------:R-:W-:Y:S06]  /*0ad0*/  @!P1 BRA `(.L_x_0) ;  /* 0x00000000002c9947 */ /* 0x000fec0003800000 */
[----:B------:R-:W0:Y:S02]  /*0ae0*/  LDC.64 R2, c[0x0][0x388] ;  /* 0x0000e200ff027b82 */ /* 0x000e240000000a00 */
[----:B0-----:R0:W5:Y:S01]  /*0af0*/  LDG.E R6, desc[UR6][R2.64] ;  /* 0x0000000602067981 */ /* 0x001162000c1e1900 */
[----:B------:R-:W-:Y:S02]  /*0b00*/  IMAD.MOV.U32 R5, RZ, RZ, R13 ;  /* 0x000000ffff057224 */ /* 0x000fe400078e000d */
[----:B------:R-:W-:-:S04]  /*0b10*/  IMAD.MOV.U32 R4, RZ, RZ, R11 ;  /* 0x000000ffff047224 */ /* 0x000fc800078e000b */
[----:B------:R0:W1:Y:S03]  /*0b20*/  I2F.S64 R5, R4 ;  /* 0x0000000400057312 */ /* 0x0000660000301400 */
.L_x_1:
[----:B-1---5:R-:W-:-:S06]  /*0b30*/  FMNMX R7, R5, R6, !PT ;  /* 0x0000000605077209 */ /* 0x022fcc0007800000 */
[----:B------:R-:W2:Y:S02]  /*0b40*/  ATOMG.E.CAS.STRONG.GPU PT, R7, [R2], R6, R7 ;  /* 0x00000006020773a9 */ /* 0x000ea400001ee107 */
[----:B--2---:R-:W-:-:S13]  /*0b50*/  ISETP.NE.AND P0, PT, R6, R7, PT ;  /* 0x000000070600720c */ /* 0x004fda0003f05270 */
[----:B------:R-:W-:Y:S05]  /*0b60*/  @!P0 EXIT ;  /* 0x000000000000894d */ /* 0x000fea0003800000 */
[----:B------:R-:W-:Y:S01]  /*0b70*/  IMAD.MOV.U32 R6, RZ, RZ, R7 ;  /* 0x000000ffff067224 */ /* 0x000fe200078e0007 */
[----:B------:R-:W-:Y:S06]  /*0b80*/  BRA `(.L_x_1) ;  /* 0xfffffffc00e87947 */ /* 0x000fec000383ffff */
.L_x_0:
[----:B------:R-:W0:Y:S02]  /*0b90*/  LDC.64 R8, c[0x0][0x388] ;  /* 0x0000e200ff087b82 */ /* 0x000e240000000a00 */
[----:B0-----:R0:W5:Y:S02]  /*0ba0*/  LDG.E.64 R2, desc[UR6][R8.64] ;  /* 0x0000000608027981 */ /* 0x001164000c1e1b00 */
.L_x_2:
[----:B-----5:R-:W-:Y:S01]  /*0bb0*/  ISETP.GT.U32.AND P0, PT, R11, R2, PT ;  /* 0x000000020b00720c */ /* 0x020fe20003f04070 */
[----:B------:R-:W-:Y:S01]  /*0bc0*/  IMAD.MOV.U32 R4, RZ, RZ, R2 ;  /* 0x000000ffff047224 */ /* 0x000fe200078e0002 */
[----:B------:R-:W-:Y:S05]  /*0bd0*/  YIELD ;  /* 0x0000000000007946 */ /* 0x000fea0003800000 */
[----:B------:R-:W-:Y:S01]  /*0be0*/  ISETP.GT.AND.EX P0, PT, R13, R3, PT, P0 ;  /* 0x000000030d00720c */ /* 0x000fe20003f04300 */
[----:B------:R-:W-:-:S03]  /*0bf0*/  IMAD.MOV.U32 R5, RZ, RZ, R3 ;  /* 0x000000ffff057224 */ /* 0x000fc600078e0003 */
[----:B------:R-:W-:Y:S02]  /*0c00*/  SEL R6, R11, R2, P0 ;  /* 0x000000020b067207 */ /* 0x000fe40000000000 */
[----:B------:R-:W-:-:S05]  /*0c10*/  SEL R7, R13, R3, P0 ;  /* 0x000000030d077207 */ /* 0x000fca0000000000 */
[----:B------:R-:W2:Y:S02]  /*0c20*/  ATOMG.E.CAS.64.STRONG.GPU PT, R4, [R8], R4, R6 ;  /* 0x00000004080473a9 */ /* 0x000ea400001ee506 */
[----:B--2---:R-:W-:Y:S01]  /*0c30*/  ISETP.NE.U32.AND P0, PT, R2, R4, PT ;  /* 0x000000040200720c */ /* 0x004fe20003f05070 */
[----:B------:R-:W-:-:S03]  /*0c40*/  IMAD.MOV.U32 R2, RZ, RZ, R4 ;  /* 0x000000ffff027224 */ /* 0x000fc600078e0004 */
[----:B------:R-:W-:Y:S01]  /*0c50*/  ISETP.NE.AND.EX P0, PT, R3, R5, PT, P0 ;  /* 0x000000050300720c */ /* 0x000fe20003f05300 */
[----:B------:R-:W-:-:S12]  /*0c60*/  IMAD.MOV.U32 R3, RZ, RZ, R5 ;  /* 0x000000ffff037224 */ /* 0x000fd800078e0005 */
[----:B------:R-:W-:Y:S05]  /*0c70*/  @P0 BRA `(.L_x_2) ;  /* 0xfffffffc00cc0947 */ /* 0x000fea000383ffff */
[----:B------:R-:W-:Y:S05]  /*0c80*/  EXIT ;  /* 0x000000000000794d */ /* 0x000fea0003800000 */
.L_x_3:
[----:B------:R-:W-:-:S00]  /*0c90*/  BRA `(.L_x_3) ;  /* 0xfffffffc00fc7947 */ /* 0x000fc0000383ffff */
[----:B------:R-:W-:-:S00]  /*0ca0*/  NOP ;  /* 0x0000000000007918 */ /* 0x000fc00000000000 */
        /* <DEDUP_REMOVED lines=13> */
.L_x_8:


//--------------------- .text._Z14findMaxElementIfEvPT_S1_ib --------------------------
	.section	.text._Z14findMaxElementIfEvPT_S1_ib,"ax",@progbits
	.align	128
        .global         _Z14findMaxElementIfEvPT_S1_ib
        .type           _Z14findMaxElementIfEvPT_S1_ib,@function
        .size           _Z14findMaxElementIfEvPT_S1_ib,(.L_x_9 - _Z14findMaxElementIfEvPT_S1_ib)
        .other          _Z14findMaxElementIfEvPT_S1_ib,@"STO_CUDA_ENTRY STV_DEFAULT"
_Z14findMaxElementIfEvPT_S1_ib:
.text._Z14findMaxElementIfEvPT_S1_ib:
[----:B------:R-:W-:Y:S01]  /*0000*/  LDC R1, c[0x0][0x37c] ;  /* 0x0000df00ff017b82 */ /* 0x000fe20000000800 */
[----:B------:R-:W0:Y:S07]  /*0010*/  S2R R11, SR_TID.X ;  /* 0x00000000000b7919 */ /* 0x000e2e0000002100 */
[----:B------:R-:W0:Y:S01]  /*0020*/  S2UR UR4, SR_CTAID.X ;  /* 0x00000000000479c3 */ /* 0x000e220000002500 */
[----:B------:R-:W1:Y:S01]  /*0030*/  LDCU UR5, c[0x0][0x390] ;  /* 0x00007200ff0577ac */ /* 0x000e620008000800 */
[----:B------:R-:W-:Y:S01]  /*0040*/  IMAD.MOV.U32 R4, RZ, RZ, 0x5f000000 ;  /* 0x5f000000ff047424 */ /* 0x000fe200078e00ff */
[----:B------:R-:W2:Y:S05]  /*0050*/  LDCU.64 UR6, c[0x0][0x358] ;  /* 0x00006b00ff0677ac */ /* 0x000eaa0008000a00 */
[----:B------:R-:W0:Y:S02]  /*0060*/  LDC R10, c[0x0][0x360] ;  /* 0x0000d800ff0a7b82 */ /* 0x000e240000000800 */
[----:B0-----:R-:W-:Y:S01]  /*0070*/  IMAD R5, R10, UR4, R11 ;  /* 0x000000040a057c24 */ /* 0x001fe2000f8e020b */
[----:B------:R-:W0:Y:S04]  /*0080*/  LDCU.U8 UR4, c[0x0][0x394] ;  /* 0x00007280ff0477ac */ /* 0x000e280008000000 */
[----:B-1----:R-:W-:-:S13]  /*0090*/  ISETP.GE.AND P1, PT, R5, UR5, PT ;  /* 0x0000000505007c0c */ /* 0x002fda000bf26270 */
[----:B------:R-:W1:Y:S01]  /*00a0*/  @!P1 LDC.64 R2, c[0x0][0x380] ;  /* 0x0000e000ff029b82 */ /* 0x000e620000000a00 */
[----:B0-----:R-:W-:-:S06]  /*00b0*/  UPRMT UR4, UR4, 0x8880, URZ ;  /* 0x0000888004047896 */ /* 0x001fcc00080000ff */
[----:B------:R-:W-:-:S04]  /*00c0*/  ISETP.NE.AND P0, PT, RZ, UR4, PT ;  /* 0x00000004ff007c0c */ /* 0x000fc8000bf05270 */
[----:B------:R-:W-:Y:S01]  /*00d0*/  FSEL R4, -R4, -INF , !P0 ;  /* 0xff80000004047808 */ /* 0x000fe20004000100 */
[----:B-1----:R-:W-:-:S05]  /*00e0*/  @!P1 IMAD.WIDE R2, R5, 0x4, R2 ;  /* 0x0000000405029825 */ /* 0x002fca00078e0202 */
[----:B--2---:R-:W2:Y:S01]  /*00f0*/  @!P1 LDG.E R4, desc[UR6][R2.64] ;  /* 0x0000000602049981 */ /* 0x004ea2000c1e1900 */
[----:B------:R-:W-:-:S03]  /*0100*/  ISETP.GT.U32.AND P2, PT, R11, 0x1f, PT ;  /* 0x0000001f0b00780c */ /* 0x000fc60003f44070 */
[----:B--2---:R-:W0:Y:S02]  /*0110*/  SHFL.DOWN PT, R5, R4, 0x10, 0x1f ;  /* 0x0a001f0004057f89 */ /* 0x004e2400000e0000 */
[----:B0-----:R-:W-:-:S05]  /*0120*/  FMNMX R5, R5, R4, !PT ;  /* 0x0000000405057209 */ /* 0x001fca0007800000 */
[----:B------:R-:W0:Y:S02]  /*0130*/  SHFL.DOWN PT, R0, R5, 0x8, 0x1f ;  /* 0x09001f0005007f89 */ /* 0x000e2400000e0000 */
[----:B0-----:R-:W-:Y:S02]  /*0140*/  FMNMX R6, R5, R0, !PT ;  /* 0x0000000005067209 */ /* 0x001fe40007800000 */
[----:B------:R-:W-:-:S03]  /*0150*/  LOP3.LUT R0, R11, 0x1f, RZ, 0xc0, !PT ;  /* 0x0000001f0b007812 */ /* 0x000fc600078ec0ff */
[----:B------:R-:W0:Y:S01]  /*0160*/  SHFL.DOWN PT, R7, R6, 0x4, 0x1f ;  /* 0x08801f0006077f89 */ /* 0x000e2200000e0000 */
[----:B------:R-:W-:-:S13]  /*0170*/  ISETP.NE.AND P1, PT, R0, RZ, PT ;  /* 0x000000ff0000720c */ /* 0x000fda0003f25270 */
[----:B------:R-:W1:Y:S01]  /*0180*/  @!P1 S2R R9, SR_CgaCtaId ;  /* 0x0000000000099919 */ /* 0x000e620000008800 */
[----:B------:R-:W-:Y:S02]  /*0190*/  @!P1 MOV R4, 0x400 ;  /* 0x0000040000049802 */ /* 0x000fe40000000f00 */
[----:B------:R-:W-:-:S04]  /*01a0*/  @!P1 SHF.R.U32.HI R2, RZ, 0x3, R11 ;  /* 0x00000003ff029819 */ /* 0x000fc8000001160b */
[----:B------:R-:W-:Y:S02]  /*01b0*/  @!P1 LOP3.LUT R2, R2, 0x7c, RZ, 0xc0, !PT ;  /* 0x0000007c02029812 */ /* 0x000fe400078ec0ff */
[----:B0-----:R-:W-:-:S05]  /*01c0*/  FMNMX R7, R6, R7, !PT ;  /* 0x0000000706077209 */ /* 0x001fca0007800000 */
[----:B------:R-:W0:Y:S01]  /*01d0*/  SHFL.DOWN PT, R8, R7, 0x2, 0x1f ;  /* 0x08401f0007087f89 */ /* 0x000e2200000e0000 */
[----:B-1----:R-:W-:-:S05]  /*01e0*/  @!P1 LEA R5, R9, R4, 0x18 ;  /* 0x0000000409059211 */ /* 0x002fca00078ec0ff */
[----:B------:R-:W-:Y:S01]  /*01f0*/  @!P1 IMAD.IADD R2, R2, 0x1, R5 ;  /* 0x0000000102029824 */ /* 0x000fe200078e0205 */
[----:B0-----:R-:W-:-:S05]  /*0200*/  FMNMX R8, R7, R8, !PT ;  /* 0x0000000807087209 */ /* 0x001fca0007800000 */
[----:B------:R-:W0:Y:S02]  /*0210*/  SHFL.DOWN PT, R3, R8, 0x1, 0x1f ;  /* 0x08201f0008037f89 */ /* 0x000e2400000e0000 */
[----:B0-----:R-:W-:-:S05]  /*0220*/  FMNMX R3, R8, R3, !PT ;  /* 0x0000000308037209 */ /* 0x001fca0007800000 */
[----:B------:R0:W-:Y:S01]  /*0230*/  @!P1 STS [R2], R3 ;  /* 0x0000000302009388 */ /* 0x0001e20000000800 */
[----:B------:R-:W-:Y:S06]  /*0240*/  BAR.SYNC.DEFER_BLOCKING 0x0 ;  /* 0x0000000000007b1d */ /* 0x000fec0000010000 */
[----:B------:R-:W-:Y:S05]  /*0250*/  @P2 EXIT ;  /* 0x000000000000294d */ /* 0x000fea0003800000 */
[----:B0-----:R-:W-:-:S05]  /*0260*/  VIADD R2, R10, 0x1f ;  /* 0x0000001f0a027836 */ /* 0x001fca0000000000 */
[----:B------:R-:W-:-:S04]  /*0270*/  SHF.R.U32.HI R3, RZ, 0x5, R2 ;  /* 0x00000005ff037819 */ /* 0x000fc80000011602 */
[----:B------:R-:W-:-:S13]  /*0280*/  ISETP.GE.U32.AND P2, PT, R0, R3, PT ;  /* 0x000000030000720c */ /* 0x000fda0003f46070 */
[----:B------:R-:W-:Y:S05]  /*0290*/  @P2 EXIT ;  /* 0x000000000000294d */ /* 0x000fea0003800000 */
[----:B------:R-:W0:Y:S01]  /*02a0*/  S2UR UR5, SR_CgaCtaId ;  /* 0x00000000000579c3 */ /* 0x000e220000008800 */
[----:B------:R-:W-:Y:S02]  /*02b0*/  UMOV UR4, 0x400 ;  /* 0x0000040000047882 */ /* 0x000fe40000000000 */
[----:B0-----:R-:W-:-:S06]  /*02c0*/  ULEA UR4, UR5, UR4, 0x18 ;  /* 0x0000000405047291 */ /* 0x001fcc000f8ec0ff */
[----:B------:R-:W-:-:S06]  /*02d0*/  LEA R0, R0, UR4, 0x2 ;  /* 0x0000000400007c11 */ /* 0x000fcc000f8e10ff */
[----:B------:R-:W0:Y:S04]  /*02e0*/  LDS R0, [R0] ;  /* 0x0000000000007984 */ /* 0x000e280000000800 */
[----:B0-----:R-:W0:Y:S02]  /*02f0*/  SHFL.DOWN PT, R3, R0, 0x10, 0x1f ;  /* 0x0a001f0000037f89 */ /* 0x001e2400000e0000 */
[----:B0-----:R-:W-:-:S05]  /*0300*/  FMNMX R3, R0, R3, !PT ;  /* 0x0000000300037209 */ /* 0x001fca0007800000 */
[----:B------:R-:W0:Y:S02]  /*0310*/  SHFL.DOWN PT, R2, R3, 0x8, 0x1f ;  /* 0x09001f0003027f89 */ /* 0x000e2400000e0000 */
[----:B0-----:R-:W-:-:S05]  /*0320*/  FMNMX R2, R3, R2, !PT ;  /* 0x0000000203027209 */ /* 0x001fca0007800000 */
[----:B------:R-:W0:Y:S02]  /*0330*/  SHFL.DOWN PT, R5, R2, 0x4, 0x1f ;  /* 0x08801f0002057f89 */ /* 0x000e2400000e0000 */
[----:B0-----:R-:W-:-:S05]  /*0340*/  FMNMX R5, R2, R5, !PT ;  /* 0x0000000502057209 */ /* 0x001fca0007800000 */
[----:B------:R-:W0:Y:S02]  /*0350*/  SHFL.DOWN PT, R4, R5, 0x2, 0x1f ;  /* 0x08401f0005047f89 */ /* 0x000e2400000e0000 */
[----:B0-----:R-:W-:-:S05]  /*0360*/  FMNMX R4, R5, R4, !PT ;  /* 0x0000000405047209 */ /* 0x001fca0007800000 */
[----:B------:R0:W1:Y:S01]  /*0370*/  SHFL.DOWN PT, R7, R4, 0x1, 0x1f ;  /* 0x08201f0004077f89 */ /* 0x00006200000e0000 */
[----:B------:R-:W-:Y:S05]  /*0380*/  @P1 EXIT ;  /* 0x000000000000194d */ /* 0x000fea0003800000 */
[----:B-1----:R-:W-:Y:S01]  /*0390*/  FMNMX R7, R4, R7, !PT ;  /* 0x0000000704077209 */ /* 0x002fe20007800000 */
[----:B------:R-:W-:Y:S06]  /*03a0*/  @!P0 BRA `(.L_x_4) ;  /* 0x0000000000208947 */ /* 0x000fec0003800000 */
[----:B------:R-:W0:Y:S02]  /*03b0*/  LDC.64 R2, c[0x0][0x388] ;  /* 0x0000e200ff027b82 */ /* 0x000e240000000a00 */
[----:B0-----:R0:W5:Y:S02]  /*03c0*/  LDG.E R4, desc[UR6][R2.64] ;  /* 0x0000000602047981 */ /* 0x001164000c1e1900 */
.L_x_5:
[----:B-----5:R-:W-:-:S06]  /*03d0*/  FMNMX R5, R7, R4, !PT ;  /* 0x0000000407057209 */ /* 0x020fcc0007800000 */
[----:B------:R-:W2:Y:S02]  /*03e0*/  ATOMG.E.CAS.STRONG.GPU PT, R5, [R2], R4, R5 ;  /* 0x00000004020573a9 */ /* 0x000ea400001ee105 */
[----:B--2---:R-:W-:-:S13]  /*03f0*/  ISETP.NE.AND P0, PT, R4, R5, PT ;  /* 0x000000050400720c */ /* 0x004fda0003f05270 */
[----:B------:R-:W-:Y:S05]  /*0400*/  @!P0 EXIT ;  /* 0x000000000000894d */ /* 0x000fea0003800000 */
[----:B------:R-:W-:Y:S01]  /*0410*/  IMAD.MOV.U32 R4, RZ, RZ, R5 ;  /* 0x000000ffff047224 */ /* 0x000fe200078e0005 */
[----:B------:R-:W-:Y:S06]  /*0420*/  BRA `(.L_x_5) ;  /* 0xfffffffc00e87947 */ /* 0x000fec000383ffff */
.L_x_4:
[----:B------:R-:W0:Y:S02]  /*0430*/  LDC.64 R12, c[0x0][0x388] ;  /* 0x0000e200ff0c7b82 */ /* 0x000e240000000a00 */
[----:B0-----:R0:W5:Y:S01]  /*0440*/  LDG.E.64 R4, desc[UR6][R12.64] ;  /* 0x000000060c047981 */ /* 0x001162000c1e1b00 */
[----:B------:R0:W1:Y:S02]  /*0450*/  F2I.S64.TRUNC R2, R7 ;  /* 0x0000000700027311 */ /* 0x000064000020d900 */
.L_x_6:
[----:B-1---5:R-:W-:Y:S01]  /*0460*/  ISETP.GT.U32.AND P0, PT, R2, R4, PT ;  /* 0x000000040200720c */ /* 0x022fe20003f04070 */
[----:B------:R-:W-:Y:S01]  /*0470*/  IMAD.MOV.U32 R8, RZ, RZ, R4 ;  /* 0x000000ffff087224 */ /* 0x000fe200078e0004 */
[----:B------:R-:W-:Y:S05]  /*0480*/  YIELD ;  /* 0x0000000000007946 */ /* 0x000fea0003800000 */
[----:B------:R-:W-:Y:S01]  /*0490*/  ISETP.GT.AND.EX P0, PT, R3, R5, PT, P0 ;  /* 0x000000050300720c */ /* 0x000fe20003f04300 */
[----:B------:R-:W-:-:S03]  /*04a0*/  IMAD.MOV.U32 R9, RZ, RZ, R5 ;  /* 0x000000ffff097224 */ /* 0x000fc600078e0005 */
[----:B------:R-:W-:Y:S02]  /*04b0*/  SEL R10, R2, R4, P0 ;  /* 0x00000004020a7207 */ /* 0x000fe40000000000 */
[----:B------:R-:W-:-:S05]  /*04c0*/  SEL R11, R3, R5, P0 ;  /* 0x00000005030b7207 */ /* 0x000fca0000000000 */
[----:B0-----:R-:W2:Y:S02]  /*04d0*/  ATOMG.E.CAS.64.STRONG.GPU PT, R6, [R12], R8, R10 ;  /* 0x000000080c0673a9 */ /* 0x001ea400001ee50a */
[----:B--2---:R-:W-:Y:S01]  /*04e0*/  ISETP.NE.U32.AND P0, PT, R4, R6, PT ;  /* 0x000000060400720c */ /* 0x004fe20003f05070 */
[----:B------:R-:W-:-:S03]  /*04f0*/  IMAD.MOV.U32 R4, RZ, RZ, R6 ;  /* 0x000000ffff047224 */ /* 0x000fc600078e0006 */
[----:B------:R-:W-:Y:S01]  /*0500*/  ISETP.NE.AND.EX P0, PT, R5, R7, PT, P0 ;  /* 0x000000070500720c */ /* 0x000fe20003f05300 */
[----:B------:R-:W-:-:S12]  /*0510*/  IMAD.MOV.U32 R5, RZ, RZ, R7 ;  /* 0x000000ffff057224 */ /* 0x000fd800078e0007 */
[----:B------:R-:W-:Y:S05]  /*0520*/  @P0 BRA `(.L_x_6) ;  /* 0xfffffffc00cc0947 */ /* 0x000fea000383ffff */
[----:B------:R-:W-:Y:S05]  /*0530*/  EXIT ;  /* 0x000000000000794d */ /* 0x000fea0003800000 */
.L_x_7:
        /* <DEDUP_REMOVED lines=12> */
.L_x_9:


//--------------------- .nv.shared._Z14findMaxElementIlEvPT_S1_ib --------------------------
	.section	.nv.shared._Z14findMaxElementIlEvPT_S1_ib,"aw",@nobits
	.sectionflags	@""
	.align	8
.nv.shared._Z14findMaxElementIlEvPT_S1_ib:
	.zero		1280


//--------------------- .nv.shared.reserved.0     --------------------------
	.section	.nv.shared.reserved.0,"aw",@nobits
	.weak		__nv_reservedSMEM_offset_0_alias
	.size		__nv_reservedSMEM_offset_0_alias, 0, 64
	.other		__nv_reservedSMEM_offset_0_alias,@"STO_CUDA_RESERVED_SHARED STV_DEFAULT"
__nv_reservedSMEM_offset_0_alias:
	.zero		0
	.zero		64


//--------------------- .nv.shared._Z14findMaxElementIfEvPT_S1_ib --------------------------
	.section	.nv.shared._Z14findMaxElementIfEvPT_S1_ib,"aw",@nobits
	.sectionflags	@""
	.align	4
.nv.shared._Z14findMaxElementIfEvPT_S1_ib:
	.zero		1152


//--------------------- .nv.constant0._Z14findMaxElementIlEvPT_S1_ib --------------------------
	.section	.nv.constant0._Z14findMaxElementIlEvPT_S1_ib,"a",@progbits
	.sectionflags	@""
	.align	4
.nv.constant0._Z14findMaxElementIlEvPT_S1_ib:
	.zero		917


//--------------------- .nv.constant0._Z14findMaxElementIfEvPT_S1_ib --------------------------
	.section	.nv.constant0._Z14findMaxElementIfEvPT_S1_ib,"a",@progbits
	.sectionflags	@""
	.align	4
.nv.constant0._Z14findMaxElementIfEvPT_S1_ib:
	.zero		917


//--------------------- SYMBOLS --------------------------

	.type		.nv.reservedSmem.offset0,@object
	.size		.nv.reservedSmem.offset0,0x4
	.type		.nv.reservedSmem.cap,@object
	.size		.nv.reservedSmem.cap,0x4
